	.headerflags	@"EF_CUDA_TEXMODE_UNIFIED EF_CUDA_64BIT_ADDRESS EF_CUDA_ACCELERATORS EF_CUDA_SM90 EF_CUDA_VIRTUAL_SM(EF_CUDA_SM90)"
	.elftype	@"ET_EXEC"


//--------------------- .nv.info                  --------------------------
	.section	.nv.info,"",@"SHT_CUDA_INFO"
	.align	4


	//----- nvinfo : EIATTR_REGCOUNT
	.align		4
        /*0000*/ 	.byte	0x04, 0x2f
        /*0002*/ 	.short	(.L_3 - .L_2)
	.align		4
.L_2:
        /*0004*/ 	.word	index@(triton_poi_fused__native_batch_norm_legit_no_training_add_convolution_relu_15)
        /*0008*/ 	.word	0x00000040


	//----- nvinfo : EIATTR_MIN_STACK_SIZE
	.align		4
.L_3:
        /*000c*/ 	.byte	0x04, 0x12
        /*000e*/ 	.short	(.L_5 - .L_4)
	.align		4
.L_4:
        /*0010*/ 	.word	index@(triton_poi_fused__native_batch_norm_legit_no_training_add_convolution_relu_15)
        /*0014*/ 	.word	0x00000000


	//----- nvinfo : EIATTR_FRAME_SIZE
	.align		4
.L_5:
        /*0018*/ 	.byte	0x04, 0x11
        /*001a*/ 	.short	(.L_7 - .L_6)
	.align		4
.L_6:
        /*001c*/ 	.word	index@(triton_poi_fused__native_batch_norm_legit_no_training_add_convolution_relu_15)
        /*0020*/ 	.word	0x00000000


	//----- nvinfo : EIATTR_MIN_STACK_SIZE
	.align		4
.L_7:
        /*0024*/ 	.byte	0x04, 0x12
        /*0026*/ 	.short	(.L_9 - .L_8)
	.align		4
.L_8:
        /*0028*/ 	.word	index@(triton_poi_fused__native_batch_norm_legit_no_training_add_convolution_relu_15)
        /*002c*/ 	.word	0x00000000
.L_9:


//--------------------- .nv.info.triton_poi_fused__native_batch_norm_legit_no_training_add_convolution_relu_15 --------------------------
	.section	.nv.info.triton_poi_fused__native_batch_norm_legit_no_training_add_convolution_relu_15,"",@"SHT_CUDA_INFO"
	.sectionflags	@""
	.align	4


	//----- nvinfo : EIATTR_CUDA_API_VERSION
	.align		4
        /*0000*/ 	.byte	0x04, 0x37
        /*0002*/ 	.short	(.L_11 - .L_10)
.L_10:
        /*0004*/ 	.word	0x0000007c


	//----- nvinfo : EIATTR_KPARAM_INFO
	.align		4
.L_11:
        /*0008*/ 	.byte	0x04, 0x17
        /*000a*/ 	.short	(.L_13 - .L_12)
.L_12:
        /*000c*/ 	.word	0x00000000
        /*0010*/ 	.short	0x0009
        /*0012*/ 	.short	0x0044
        /*0014*/ 	.byte	0x00, 0xf0, 0x11, 0x00


	//----- nvinfo : EIATTR_KPARAM_INFO
	.align		4
.L_13:
        /*0018*/ 	.byte	0x04, 0x17
        /*001a*/ 	.short	(.L_15 - .L_14)
.L_14:
        /*001c*/ 	.word	0x00000000
        /*0020*/ 	.short	0x0008
        /*0022*/ 	.short	0x0040
        /*0024*/ 	.byte	0x00, 0xf0, 0x11, 0x00


	//----- nvinfo : EIATTR_KPARAM_INFO
	.align		4
.L_15:
        /*0028*/ 	.byte	0x04, 0x17
        /*002a*/ 	.short	(.L_17 - .L_16)
.L_16:
        /*002c*/ 	.word	0x00000000
        /*0030*/ 	.short	0x0007
        /*0032*/ 	.short	0x0038
        /*0034*/ 	.byte	0x00, 0xf4, 0x21, 0x00


	//----- nvinfo : EIATTR_KPARAM_INFO
	.align		4
.L_17:
        /*0038*/ 	.byte	0x04, 0x17
        /*003a*/ 	.short	(.L_19 - .L_18)
.L_18:
        /*003c*/ 	.word	0x00000000
        /*0040*/ 	.short	0x0006
        /*0042*/ 	.short	0x0030
        /*0044*/ 	.byte	0x00, 0xf4, 0x21, 0x00


	//----- nvinfo : EIATTR_KPARAM_INFO
	.align		4
.L_19:
        /*0048*/ 	.byte	0x04, 0x17
        /*004a*/ 	.short	(.L_21 - .L_20)
.L_20:
        /*004c*/ 	.word	0x00000000
        /*0050*/ 	.short	0x0005
        /*0052*/ 	.short	0x0028
        /*0054*/ 	.byte	0x00, 0xf4, 0x21, 0x00


	//----- nvinfo : EIATTR_KPARAM_INFO
	.align		4
.L_21:
        /*0058*/ 	.byte	0x04, 0x17
        /*005a*/ 	.short	(.L_23 - .L_22)
.L_22:
        /*005c*/ 	.word	0x00000000
        /*0060*/ 	.short	0x0004
        /*0062*/ 	.short	0x0020
        /*0064*/ 	.byte	0x00, 0xf4, 0x21, 0x00


	//----- nvinfo : EIATTR_KPARAM_INFO
	.align		4
.L_23:
        /*0068*/ 	.byte	0x04, 0x17
        /*006a*/ 	.short	(.L_25 - .L_24)
.L_24:
        /*006c*/ 	.word	0x00000000
        /*0070*/ 	.short	0x0003
        /*0072*/ 	.short	0x0018
        /*0074*/ 	.byte	0x00, 0xf4, 0x21, 0x00


	//----- nvinfo : EIATTR_KPARAM_INFO
	.align		4
.L_25:
        /*0078*/ 	.byte	0x04, 0x17
        /*007a*/ 	.short	(.L_27 - .L_26)
.L_26:
        /*007c*/ 	.word	0x00000000
        /*0080*/ 	.short	0x0002
        /*0082*/ 	.short	0x0010
        /*0084*/ 	.byte	0x00, 0xf4, 0x21, 0x00


	//----- nvinfo : EIATTR_KPARAM_INFO
	.align		4
.L_27:
        /*0088*/ 	.byte	0x04, 0x17
        /*008a*/ 	.short	(.L_29 - .L_28)
.L_28:
        /*008c*/ 	.word	0x00000000
        /*0090*/ 	.short	0x0001
        /*0092*/ 	.short	0x0008
        /*0094*/ 	.byte	0x00, 0xf4, 0x21, 0x00


	//----- nvinfo : EIATTR_KPARAM_INFO
	.align		4
.L_29:
        /*0098*/ 	.byte	0x04, 0x17
        /*009a*/ 	.short	(.L_31 - .L_30)
.L_30:
        /*009c*/ 	.word	0x00000000
        /*00a0*/ 	.short	0x0000
        /*00a2*/ 	.short	0x0000
        /*00a4*/ 	.byte	0x00, 0xf4, 0x21, 0x00


	//----- nvinfo : EIATTR_SPARSE_MMA_MASK
	.align		4
.L_31:
        /*00a8*/ 	.byte	0x03, 0x50
        /*00aa*/ 	.short	0x0000


	//----- nvinfo : EIATTR_MAXREG_COUNT
	.align		4
        /*00ac*/ 	.byte	0x03, 0x1b
        /*00ae*/ 	.short	0x00ff


	//----- nvinfo : EIATTR_EXIT_INSTR_OFFSETS
	.align		4
        /*00b0*/ 	.byte	0x04, 0x1c
        /*00b2*/ 	.short	(.L_33 - .L_32)


	//   ....[0]....
.L_32:
        /*00b4*/ 	.word	0x00001490


	//   ....[1]....
        /*00b8*/ 	.word	0x000014e0


	//----- nvinfo : EIATTR_REQNTID
	.align		4
.L_33:
        /*00bc*/ 	.byte	0x04, 0x10
        /*00be*/ 	.short	(.L_35 - .L_34)
.L_34:
        /*00c0*/ 	.word	0x00000100
        /*00c4*/ 	.word	0x00000001
        /*00c8*/ 	.word	0x00000001


	//----- nvinfo : EIATTR_CBANK_PARAM_SIZE
	.align		4
.L_35:
        /*00cc*/ 	.byte	0x03, 0x19
        /*00ce*/ 	.short	0x0048


	//----- nvinfo : EIATTR_PARAM_CBANK
	.align		4
        /*00d0*/ 	.byte	0x04, 0x0a
        /*00d2*/ 	.short	(.L_37 - .L_36)
	.align		4
.L_36:
        /*00d4*/ 	.word	index@(.nv.constant0.triton_poi_fused__native_batch_norm_legit_no_training_add_convolution_relu_15)
        /*00d8*/ 	.short	0x0210
        /*00da*/ 	.short	0x0048


	//----- nvinfo : EIATTR_SW_WAR
	.align		4
.L_37:
        /*00dc*/ 	.byte	0x04, 0x36
        /*00de*/ 	.short	(.L_39 - .L_38)
.L_38:
        /*00e0*/ 	.word	0x00000008
.L_39:


//--------------------- .nv.callgraph             --------------------------
	.section	.nv.callgraph,"",@"SHT_CUDA_CALLGRAPH"
	.align	4
	.sectionentsize	8
	.align		4
        /*0000*/ 	.word	0x00000000
	.align		4
        /*0004*/ 	.word	0xffffffff
	.align		4
        /*0008*/ 	.word	0x00000000
	.align		4
        /*000c*/ 	.word	0xfffffffe
	.align		4
        /*0010*/ 	.word	0x00000000
	.align		4
        /*0014*/ 	.word	0xfffffffd
	.align		4
        /*0018*/ 	.word	0x00000000
	.align		4
        /*001c*/ 	.word	0xfffffffc


//--------------------- .nv.constant4             --------------------------
	.section	.nv.constant4,"a",@progbits
	.align	8
	.align		8
.nv.constant4:
        /*0000*/ 	.dword	_$_str
	.align		8
        /*0008*/ 	.dword	_$_str_$_2


//--------------------- .text.triton_poi_fused__native_batch_norm_legit_no_training_add_convolution_relu_15 --------------------------
	.section	.text.triton_poi_fused__native_batch_norm_legit_no_training_add_convolution_relu_15,"ax",@progbits
	.sectionflags	@"SHF_BARRIERS=1"
	.align	128
        .global         triton_poi_fused__native_batch_norm_legit_no_training_add_convolution_relu_15
        .type           triton_poi_fused__native_batch_norm_legit_no_training_add_convolution_relu_15,@function
        .size           triton_poi_fused__native_batch_norm_legit_no_training_add_convolution_relu_15,(.L_x_1 - triton_poi_fused__native_batch_norm_legit_no_training_add_convolution_relu_15)
        .other          triton_poi_fused__native_batch_norm_legit_no_training_add_convolution_relu_15,@"STO_CUDA_ENTRY STV_DEFAULT"
triton_poi_fused__native_batch_norm_legit_no_training_add_convolution_relu_15:
.text.triton_poi_fused__native_batch_norm_legit_no_training_add_convolution_relu_15:
[----:B------:R-:W0:Y:S01]  /*0000*/  LDC R1, c[0x0][0x28] ;  /* 0x00000a00ff017b82 */ /* 0x000e220000000800 */
[----:B------:R-:W1:Y:S07]  /*0010*/  S2R R0, SR_CTAID.X ;  /* 0x0000000000007919 */ /* 0x000e6e0000002500 */
[----:B------:R-:W2:Y:S01]  /*0020*/  LDC.64 R10, c[0x0][0x228] ;  /* 0x00008a00ff0a7b82 */ /* 0x000ea20000000a00 */
[----:B------:R-:W-:Y:S02]  /*0030*/  CS2R R44, SRZ ;  /* 0x00000000002c7805 */ /* 0x000fe4000001ff00 */
[----:B------:R-:W-:Y:S01]  /*0040*/  CS2R R46, SRZ ;  /* 0x00000000002e7805 */ /* 0x000fe2000001ff00 */
[----:B------:R-:W3:Y:S01]  /*0050*/  S2R R3, SR_TID.X ;  /* 0x0000000000037919 */ /* 0x000ee20000002100 */
[----:B------:R-:W-:Y:S01]  /*0060*/  ULDC.64 UR6, c[0x0][0x208] ;  /* 0x0000820000067ab9 */ /* 0x000fe20000000a00 */
[----:B------:R-:W4:Y:S02]  /*0070*/  S2R R40, SR_CTAID.Y ;  /* 0x0000000000287919 */ /* 0x000f240000002600 */
[----:B------:R-:W5:Y:S08]  /*0080*/  LDC.64 R22, c[0x0][0x230] ;  /* 0x00008c00ff167b82 */ /* 0x000f700000000a00 */
[----:B------:R-:W4:Y:S08]  /*0090*/  LDC.64 R16, c[0x0][0x218] ;  /* 0x00008600ff107b82 */ /* 0x000f300000000a00 */
[----:B------:R-:W4:Y:S01]  /*00a0*/  LDC.64 R18, c[0x0][0x220] ;  /* 0x00008800ff127b82 */ /* 0x000f220000000a00 */
[----:B-1----:R-:W-:-:S07]  /*00b0*/  IMAD.SHL.U32 R0, R0, 0x40, RZ ;  /* 0x0000004000007824 */ /* 0x002fce00078e00ff */
[----:B------:R-:W1:Y:S01]  /*00c0*/  LDC.64 R54, c[0x0][0x210] ;  /* 0x00008400ff367b82 */ /* 0x000e620000000a00 */
[----:B---3--:R-:W-:-:S05]  /*00d0*/  IMAD.SHL.U32 R2, R3, 0x4, RZ ;  /* 0x0000000403027824 */ /* 0x008fca00078e00ff */
[----:B------:R-:W-:Y:S01]  /*00e0*/  LOP3.LUT R21, R0, 0x3c, R2, 0xf8, !PT ;  /* 0x0000003c00157812 */ /* 0x000fe200078ef802 */
[----:B------:R-:W-:Y:S01]  /*00f0*/  HFMA2.MMA R48, -RZ, RZ, 1.625, 0 ;  /* 0x3e800000ff307435 */ /* 0x000fe200000001ff */
[----:B------:R-:W-:Y:S02]  /*0100*/  CS2R R12, SRZ ;  /* 0x00000000000c7805 */ /* 0x000fe4000001ff00 */
[----:B------:R-:W-:Y:S02]  /*0110*/  CS2R R14, SRZ ;  /* 0x00000000000e7805 */ /* 0x000fe4000001ff00 */
[C---:B------:R-:W-:Y:S01]  /*0120*/  ISETP.GE.AND P4, PT, R21.reuse, 0x80, PT ;  /* 0x000000801500780c */ /* 0x040fe20003f86270 */
[C---:B--2---:R-:W-:Y:S01]  /*0130*/  IMAD.WIDE R10, R21.reuse, 0x4, R10 ;  /* 0x00000004150a7825 */ /* 0x044fe200078e020a */
[----:B------:R-:W2:Y:S11]  /*0140*/  LDC.64 R26, c[0x0][0x238] ;  /* 0x00008e00ff1a7b82 */ /* 0x000eb60000000a00 */
[----:B------:R3:W2:Y:S01]  /*0150*/  @!P4 LDG.E.EL.128 R44, desc[UR6][R10.64] ;  /* 0x000000060a2cc981 */ /* 0x0006a2000c2e1d00 */
[----:B------:R-:W-:Y:S01]  /*0160*/  SHF.R.U32.HI R3, RZ, 0x4, R3 ;  /* 0x00000004ff037819 */ /* 0x000fe20000011603 */
[----:B-----5:R-:W-:Y:S01]  /*0170*/  IMAD.WIDE R22, R21, 0x4, R22 ;  /* 0x0000000415167825 */ /* 0x020fe200078e0216 */
[----:B------:R-:W-:-:S02]  /*0180*/  CS2R R4, SRZ ;  /* 0x0000000000047805 */ /* 0x000fc4000001ff00 */
[----:B------:R-:W-:Y:S02]  /*0190*/  CS2R R6, SRZ ;  /* 0x0000000000067805 */ /* 0x000fe4000001ff00 */
[----:B------:R-:W-:Y:S01]  /*01a0*/  SGXT.U32 R3, R3, 0x4 ;  /* 0x000000040303781a */ /* 0x000fe20000000000 */
[----:B----4-:R-:W-:Y:S01]  /*01b0*/  IMAD.SHL.U32 R40, R40, 0x40, RZ ;  /* 0x0000004028287824 */ /* 0x010fe200078e00ff */
[----:B------:R4:W5:Y:S01]  /*01c0*/  @!P4 LDG.E.EL.128 R12, desc[UR6][R22.64] ;  /* 0x00000006160cc981 */ /* 0x000962000c2e1d00 */
[----:B------:R-:W-:Y:S01]  /*01d0*/  CS2R R8, SRZ ;  /* 0x0000000000087805 */ /* 0x000fe2000001ff00 */
[C---:B0-----:R-:W-:Y:S01]  /*01e0*/  IMAD.WIDE R16, R21.reuse, 0x4, R16 ;  /* 0x0000000415107825 */ /* 0x041fe200078e0210 */
[----:B---3--:R-:W-:Y:S02]  /*01f0*/  CS2R R10, SRZ ;  /* 0x00000000000a7805 */ /* 0x008fe4000001ff00 */
[----:B------:R-:W-:Y:S02]  /*0200*/  LOP3.LUT R20, R40, 0x10, R3, 0xfe, !PT ;  /* 0x0000001028147812 */ /* 0x000fe400078efe03 */
[----:B------:R-:W-:Y:S01]  /*0210*/  LOP3.LUT R42, R40, 0x20, R3, 0xfe, !PT ;  /* 0x00000020282a7812 */ /* 0x000fe200078efe03 */
[----:B------:R-:W-:Y:S01]  /*0220*/  IMAD.WIDE R18, R21, 0x4, R18 ;  /* 0x0000000415127825 */ /* 0x000fe200078e0212 */
[----:B------:R-:W-:Y:S01]  /*0230*/  LOP3.LUT R50, R40, R3, RZ, 0xfc, !PT ;  /* 0x0000000328327212 */ /* 0x000fe200078efcff */
[----:B------:R0:W3:Y:S01]  /*0240*/  @!P4 LDG.E.EL.128 R4, desc[UR6][R16.64] ;  /* 0x000000061004c981 */ /* 0x0000e2000c2e1d00 */
[----:B----4-:R-:W-:-:S02]  /*0250*/  LOP3.LUT R22, R40, 0x30, R3, 0xfe, !PT ;  /* 0x0000003028167812 */ /* 0x010fc400078efe03 */
[C---:B------:R-:W-:Y:S01]  /*0260*/  ISETP.LT.AND P1, PT, R20.reuse, 0x100, !P4 ;  /* 0x000001001400780c */ /* 0x040fe20006721270 */
[--C-:B------:R-:W-:Y:S01]  /*0270*/  IMAD R41, R20, 0x80, R21.reuse ;  /* 0x0000008014297824 */ /* 0x100fe200078e0215 */
[----:B------:R-:W-:Y:S01]  /*0280*/  ISETP.LT.AND P0, PT, R42, 0x100, !P4 ;  /* 0x000001002a00780c */ /* 0x000fe20006701270 */
[----:B------:R4:W3:Y:S01]  /*0290*/  @!P4 LDG.E.EL.128 R8, desc[UR6][R18.64] ;  /* 0x000000061208c981 */ /* 0x0008e2000c2e1d00 */
[C---:B------:R-:W-:Y:S02]  /*02a0*/  ISETP.LT.AND P3, PT, R50.reuse, 0x100, !P4 ;  /* 0x000001003200780c */ /* 0x040fe40006761270 */
[-C--:B------:R-:W-:Y:S02]  /*02b0*/  LEA R50, R50, R21.reuse, 0x7 ;  /* 0x0000001532327211 */ /* 0x080fe400078e38ff */
[----:B------:R-:W-:Y:S01]  /*02c0*/  LEA R42, R42, R21, 0x7 ;  /* 0x000000152a2a7211 */ /* 0x000fe200078e38ff */
[----:B------:R-:W-:Y:S01]  /*02d0*/  IMAD R43, R22, 0x80, R21 ;  /* 0x00000080162b7824 */ /* 0x000fe200078e0215 */
[----:B------:R-:W-:-:S02]  /*02e0*/  CS2R R36, SRZ ;  /* 0x0000000000247805 */ /* 0x000fc4000001ff00 */
[----:B------:R-:W-:Y:S02]  /*02f0*/  CS2R R38, SRZ ;  /* 0x0000000000267805 */ /* 0x000fe4000001ff00 */
[----:B------:R-:W-:Y:S02]  /*0300*/  CS2R R28, SRZ ;  /* 0x00000000001c7805 */ /* 0x000fe4000001ff00 */
[----:B------:R-:W-:Y:S02]  /*0310*/  CS2R R30, SRZ ;  /* 0x00000000001e7805 */ /* 0x000fe4000001ff00 */
[----:B0-----:R-:W-:Y:S02]  /*0320*/  CS2R R16, SRZ ;  /* 0x0000000000107805 */ /* 0x001fe4000001ff00 */
[----:B----4-:R-:W-:Y:S01]  /*0330*/  CS2R R18, SRZ ;  /* 0x0000000000127805 */ /* 0x010fe2000001ff00 */
[----:B-1----:R-:W-:Y:S01]  /*0340*/  IMAD.WIDE R60, R50, 0x4, R54 ;  /* 0x00000004323c7825 */ /* 0x002fe200078e0236 */
[----:B------:R-:W-:-:S02]  /*0350*/  CS2R R32, SRZ ;  /* 0x0000000000207805 */ /* 0x000fc4000001ff00 */
[----:B------:R-:W-:Y:S01]  /*0360*/  CS2R R34, SRZ ;  /* 0x0000000000227805 */ /* 0x000fe2000001ff00 */
[----:B------:R-:W-:-:S04]  /*0370*/  IMAD.WIDE R58, R41, 0x4, R54 ;  /* 0x00000004293a7825 */ /* 0x000fc800078e0236 */
[--C-:B------:R-:W-:Y:S01]  /*0380*/  IMAD.WIDE R56, R42, 0x4, R54.reuse ;  /* 0x000000042a387825 */ /* 0x100fe200078e0236 */
[----:B------:R-:W3:Y:S03]  /*0390*/  @P1 LDG.E.EL.128 R36, desc[UR6][R58.64] ;  /* 0x000000063a241981 */ /* 0x000ee6000c2e1d00 */
[----:B------:R-:W-:Y:S01]  /*03a0*/  IMAD.WIDE R54, R43, 0x4, R54 ;  /* 0x000000042b367825 */ /* 0x000fe200078e0236 */
[----:B------:R-:W4:Y:S04]  /*03b0*/  @P0 LDG.E.EL.128 R28, desc[UR6][R56.64] ;  /* 0x00000006381c0981 */ /* 0x000f28000c2e1d00 */
[----:B------:R-:W3:Y:S01]  /*03c0*/  @P3 LDG.E.EL.128 R32, desc[UR6][R60.64] ;  /* 0x000000063c203981 */ /* 0x000ee2000c2e1d00 */
[----:B--2---:R-:W-:Y:S01]  /*03d0*/  IMAD.WIDE R26, R21, 0x4, R26 ;  /* 0x00000004151a7825 */ /* 0x004fe200078e021a */
[----:B------:R-:W-:-:S03]  /*03e0*/  CS2R R20, SRZ ;  /* 0x0000000000147805 */ /* 0x000fc6000001ff00 */
[----:B------:R-:W-:Y:S01]  /*03f0*/  FADD R46, R46, 0.0010000000474974513054 ;  /* 0x3a83126f2e2e7421 */ /* 0x000fe20000000000 */
[----:B------:R-:W-:-:S03]  /*0400*/  FADD R47, R47, 0.0010000000474974513054 ;  /* 0x3a83126f2f2f7421 */ /* 0x000fc60000000000 */
[----:B------:R-:W0:Y:S08]  /*0410*/  MUFU.SQRT R49, R46 ;  /* 0x0000002e00317308 */ /* 0x000e300000002000 */
[----:B------:R-:W1:Y:S01]  /*0420*/  MUFU.SQRT R47, R47 ;  /* 0x0000002f002f7308 */ /* 0x000e620000002000 */
[----:B0-----:R-:W-:Y:S02]  /*0430*/  FSETP.GT.AND P6, PT, R49, 8.50705917302346158658e+37, PT ;  /* 0x7e8000003100780b */ /* 0x001fe40003fc4000 */
[----:B-1----:R-:W-:-:S02]  /*0440*/  FSETP.GT.AND P2, PT, R47, 8.50705917302346158658e+37, PT ;  /* 0x7e8000002f00780b */ /* 0x002fc40003f44000 */
[----:B------:R-:W-:Y:S02]  /*0450*/  FSETP.GEU.AND P5, PT, R49, 1.175494350822287508e-38, PT ;  /* 0x008000003100780b */ /* 0x000fe40003fae000 */
[----:B------:R-:W-:-:S07]  /*0460*/  FSEL R25, R48, 1, P6 ;  /* 0x3f80000030197808 */ /* 0x000fce0003000000 */
[----:B------:R-:W-:Y:S01]  /*0470*/  @P6 FMUL R49, R49, 0.25 ;  /* 0x3e80000031316820 */ /* 0x000fe20000400000 */
[C---:B------:R-:W-:Y:S02]  /*0480*/  FSETP.GEU.AND P6, PT, R47.reuse, 1.175494350822287508e-38, PT ;  /* 0x008000002f00780b */ /* 0x040fe40003fce000 */
[----:B------:R-:W-:Y:S01]  /*0490*/  FSEL R46, R48, 1, P2 ;  /* 0x3f800000302e7808 */ /* 0x000fe20001000000 */
[----:B------:R-:W-:Y:S01]  /*04a0*/  @P2 FMUL R47, R47, 0.25 ;  /* 0x3e8000002f2f2820 */ /* 0x000fe20000400000 */
[----:B------:R-:W-:Y:S02]  /*04b0*/  ISETP.LT.AND P2, PT, R22, 0x100, !P4 ;  /* 0x000001001600780c */ /* 0x000fe40006741270 */
[----:B------:R-:W-:-:S06]  /*04c0*/  CS2R R22, SRZ ;  /* 0x0000000000167805 */ /* 0x000fcc000001ff00 */
[----:B------:R0:W5:Y:S05]  /*04d0*/  @!P4 LDG.E.EL.128 R20, desc[UR6][R26.64] ;  /* 0x000000061a14c981 */ /* 0x00016a000c2e1d00 */
[----:B------:R-:W2:Y:S01]  /*04e0*/  @P2 LDG.E.EL.128 R16, desc[UR6][R54.64] ;  /* 0x0000000636102981 */ /* 0x000ea2000c2e1d00 */
[----:B------:R-:W-:Y:S01]  /*04f0*/  FADD R45, R45, 0.0010000000474974513054 ;  /* 0x3a83126f2d2d7421 */ /* 0x000fe20000000000 */
[----:B------:R-:W-:-:S03]  /*0500*/  @!P6 FMUL R47, R47, 16777216 ;  /* 0x4b8000002f2fe820 */ /* 0x000fc60000400000 */
[----:B------:R-:W1:Y:S01]  /*0510*/  MUFU.SQRT R24, R45 ;  /* 0x0000002d00187308 */ /* 0x000e620000002000 */
[----:B------:R-:W-:-:S07]  /*0520*/  @!P5 FMUL R49, R49, 16777216 ;  /* 0x4b8000003131d820 */ /* 0x000fce0000400000 */
[----:B------:R-:W0:Y:S08]  /*0530*/  MUFU.RCP R47, R47 ;  /* 0x0000002f002f7308 */ /* 0x000e300000001000 */
[----:B------:R-:W0:Y:S01]  /*0540*/  MUFU.RCP R52, R49 ;  /* 0x0000003100347308 */ /* 0x000e220000001000 */
[----:B-1----:R-:W-:Y:S01]  /*0550*/  FSETP.GT.AND P4, PT, R24, 8.50705917302346158658e+37, PT ;  /* 0x7e8000001800780b */ /* 0x002fe20003f84000 */
[----:B------:R-:W-:Y:S01]  /*0560*/  @!P6 FMUL R46, R46, 16777216 ;  /* 0x4b8000002e2ee820 */ /* 0x000fe20000400000 */
[C---:B---3--:R-:W-:Y:S01]  /*0570*/  FADD R39, R7.reuse, R39 ;  /* 0x0000002707277221 */ /* 0x048fe20000000000 */
[C---:B----4-:R-:W-:Y:S01]  /*0580*/  FADD R31, R7.reuse, R31 ;  /* 0x0000001f071f7221 */ /* 0x050fe20000000000 */
[----:B------:R-:W-:Y:S01]  /*0590*/  FADD R35, R7, R35 ;  /* 0x0000002307237221 */ /* 0x000fe20000000000 */
[----:B------:R-:W-:Y:S01]  /*05a0*/  @!P5 FMUL R25, R25, 16777216 ;  /* 0x4b8000001919d820 */ /* 0x000fe20000400000 */
[----:B------:R-:W-:Y:S01]  /*05b0*/  FSETP.GEU.AND P5, PT, R24, 1.175494350822287508e-38, PT ;  /* 0x008000001800780b */ /* 0x000fe20003fae000 */
[----:B0-----:R-:W-:Y:S01]  /*05c0*/  FMUL R46, R47, R46 ;  /* 0x0000002e2f2e7220 */ /* 0x001fe20000400000 */
[--C-:B------:R-:W-:Y:S01]  /*05d0*/  FADD R27, R31, -R11.reuse ;  /* 0x8000000b1f1b7221 */ /* 0x100fe20000000000 */
[----:B------:R-:W-:Y:S01]  /*05e0*/  FADD R45, R39, -R11 ;  /* 0x8000000b272d7221 */ /* 0x000fe20000000000 */
[----:B------:R-:W-:-:S02]  /*05f0*/  FADD R34, R6, R34 ;  /* 0x0000002206227221 */ /* 0x000fc40000000000 */
[----:B------:R-:W-:Y:S01]  /*0600*/  FMUL R27, R46, R27 ;  /* 0x0000001b2e1b7220 */ /* 0x000fe20000400000 */
[----:B------:R-:W-:Y:S01]  /*0610*/  FMUL R25, R52, R25 ;  /* 0x0000001934197220 */ /* 0x000fe20000400000 */
[----:B------:R-:W-:Y:S01]  /*0620*/  FMUL R52, R46, R45 ;  /* 0x0000002d2e347220 */ /* 0x000fe20000400000 */
[C---:B------:R-:W-:Y:S01]  /*0630*/  FADD R30, R6.reuse, R30 ;  /* 0x0000001e061e7221 */ /* 0x040fe20000000000 */
[----:B------:R-:W-:Y:S01]  /*0640*/  FADD R38, R6, R38 ;  /* 0x0000002606267221 */ /* 0x000fe20000000000 */
[----:B------:R-:W-:-:S04]  /*0650*/  @P4 FMUL R24, R24, 0.25 ;  /* 0x3e80000018184820 */ /* 0x000fc80000400000 */
[----:B------:R-:W-:-:S06]  /*0660*/  @!P5 FMUL R24, R24, 16777216 ;  /* 0x4b8000001818d820 */ /* 0x000fcc0000400000 */
[----:B------:R-:W0:Y:S01]  /*0670*/  MUFU.RCP R24, R24 ;  /* 0x0000001800187308 */ /* 0x000e220000001000 */
[C---:B------:R-:W-:Y:S01]  /*0680*/  FADD R29, R5.reuse, R29 ;  /* 0x0000001d051d7221 */ /* 0x040fe20000000000 */
[C---:B------:R-:W-:Y:S01]  /*0690*/  FADD R37, R5.reuse, R37 ;  /* 0x0000002505257221 */ /* 0x040fe20000000000 */
[----:B------:R-:W-:Y:S01]  /*06a0*/  FADD R33, R5, R33 ;  /* 0x0000002105217221 */ /* 0x000fe20000000000 */
[----:B--2---:R-:W-:-:S04]  /*06b0*/  FADD R19, R7, R19 ;  /* 0x0000001307137221 */ /* 0x004fc80000000000 */
[--C-:B------:R-:W-:Y:S01]  /*06c0*/  FADD R7, R19, -R11.reuse ;  /* 0x8000000b13077221 */ /* 0x100fe20000000000 */
[----:B------:R-:W-:Y:S01]  /*06d0*/  FADD R11, R35, -R11 ;  /* 0x8000000b230b7221 */ /* 0x000fe20000000000 */
[----:B------:R-:W-:Y:S02]  /*06e0*/  FADD R18, R6, R18 ;  /* 0x0000001206127221 */ /* 0x000fe40000000000 */
[C---:B------:R-:W-:Y:S01]  /*06f0*/  FMUL R7, R46.reuse, R7 ;  /* 0x000000072e077220 */ /* 0x040fe20000400000 */
[----:B------:R-:W-:Y:S01]  /*0700*/  FMUL R26, R46, R11 ;  /* 0x0000000b2e1a7220 */ /* 0x000fe20000400000 */
[-CC-:B-----5:R-:W-:Y:S01]  /*0710*/  FFMA R45, R27, R15.reuse, R23.reuse ;  /* 0x0000000f1b2d7223 */ /* 0x1a0fe20000000017 */
[-CC-:B------:R-:W-:Y:S01]  /*0720*/  FFMA R46, R52, R15.reuse, R23.reuse ;  /* 0x0000000f342e7223 */ /* 0x180fe20000000017 */
[-CC-:B------:R-:W-:Y:S01]  /*0730*/  FFMA R7, R7, R15.reuse, R23.reuse ;  /* 0x0000000f07077223 */ /* 0x180fe20000000017 */
[----:B------:R-:W-:Y:S01]  /*0740*/  FFMA R23, R26, R15, R23 ;  /* 0x0000000f1a177223 */ /* 0x000fe20000000017 */
[--C-:B------:R-:W-:Y:S01]  /*0750*/  FADD R26, R30, -R10.reuse ;  /* 0x8000000a1e1a7221 */ /* 0x100fe20000000000 */
[--C-:B------:R-:W-:Y:S01]  /*0760*/  FADD R6, R18, -R10.reuse ;  /* 0x8000000a12067221 */ /* 0x100fe20000000000 */
[--C-:B------:R-:W-:Y:S01]  /*0770*/  FADD R52, R34, -R10.reuse ;  /* 0x8000000a22347221 */ /* 0x100fe20000000000 */
[----:B------:R-:W-:Y:S01]  /*0780*/  FADD R10, R38, -R10 ;  /* 0x8000000a260a7221 */ /* 0x000fe20000000000 */
[C---:B------:R-:W-:Y:S01]  /*0790*/  FMUL R47, R25.reuse, R26 ;  /* 0x0000001a192f7220 */ /* 0x040fe20000400000 */
[C---:B------:R-:W-:Y:S01]  /*07a0*/  FMUL R49, R25.reuse, R6 ;  /* 0x0000000619317220 */ /* 0x040fe20000400000 */
[C---:B------:R-:W-:Y:S01]  /*07b0*/  FMUL R15, R25.reuse, R52 ;  /* 0x00000034190f7220 */ /* 0x040fe20000400000 */
[----:B------:R-:W-:Y:S01]  /*07c0*/  FMUL R25, R25, R10 ;  /* 0x0000000a19197220 */ /* 0x000fe20000400000 */
[-CC-:B------:R-:W-:Y:S01]  /*07d0*/  FFMA R47, R47, R14.reuse, R22.reuse ;  /* 0x0000000e2f2f7223 */ /* 0x180fe20000000016 */
[----:B------:R-:W-:-:S02]  /*07e0*/  FFMA R49, R49, R14, R22 ;  /* 0x0000000e31317223 */ /* 0x000fc40000000016 */
[-CC-:B------:R-:W-:Y:S01]  /*07f0*/  FFMA R6, R25, R14.reuse, R22.reuse ;  /* 0x0000000e19067223 */ /* 0x180fe20000000016 */
[----:B------:R-:W-:Y:S02]  /*0800*/  FFMA R22, R15, R14, R22 ;  /* 0x0000000e0f167223 */ /* 0x000fe40000000016 */
[----:B------:R-:W1:Y:S01]  /*0810*/  LDC.64 R14, c[0x0][0x240] ;  /* 0x00009000ff0e7b82 */ /* 0x000e620000000a00 */
[----:B------:R-:W-:Y:S01]  /*0820*/  FSEL R11, R48, 1, P4 ;  /* 0x3f800000300b7808 */ /* 0x000fe20002000000 */
[----:B------:R-:W-:-:S04]  /*0830*/  FADD R17, R5, R17 ;  /* 0x0000001105117221 */ /* 0x000fc80000000000 */
[----:B------:R-:W-:Y:S01]  /*0840*/  @!P5 FMUL R11, R11, 16777216 ;  /* 0x4b8000000b0bd820 */ /* 0x000fe20000400000 */
[--C-:B------:R-:W-:Y:S01]  /*0850*/  FADD R5, R17, -R9.reuse ;  /* 0x8000000911057221 */ /* 0x100fe20000000000 */
[--C-:B------:R-:W-:Y:S02]  /*0860*/  FADD R25, R37, -R9.reuse ;  /* 0x8000000925197221 */ /* 0x100fe40000000000 */
[----:B0-----:R-:W-:Y:S01]  /*0870*/  FMUL R24, R24, R11 ;  /* 0x0000000b18187220 */ /* 0x001fe20000400000 */
[--C-:B------:R-:W-:Y:S01]  /*0880*/  FADD R11, R29, -R9.reuse ;  /* 0x800000091d0b7221 */ /* 0x100fe20000000000 */
[----:B------:R-:W-:Y:S02]  /*0890*/  FADD R9, R33, -R9 ;  /* 0x8000000921097221 */ /* 0x000fe40000000000 */
[C---:B------:R-:W-:Y:S01]  /*08a0*/  FMUL R52, R24.reuse, R5 ;  /* 0x0000000518347220 */ /* 0x040fe20000400000 */
[C---:B------:R-:W-:Y:S01]  /*08b0*/  FMUL R26, R24.reuse, R11 ;  /* 0x0000000b181a7220 */ /* 0x040fe20000400000 */
[C---:B------:R-:W-:Y:S01]  /*08c0*/  FMUL R10, R24.reuse, R25 ;  /* 0x00000019180a7220 */ /* 0x040fe20000400000 */
[----:B------:R-:W-:Y:S01]  /*08d0*/  FMUL R24, R24, R9 ;  /* 0x0000000918187220 */ /* 0x000fe20000400000 */
[-CC-:B------:R-:W-:Y:S01]  /*08e0*/  FFMA R52, R52, R13.reuse, R21.reuse ;  /* 0x0000000d34347223 */ /* 0x180fe20000000015 */
[-CC-:B------:R-:W-:Y:S01]  /*08f0*/  FFMA R51, R26, R13.reuse, R21.reuse ;  /* 0x0000000d1a337223 */ /* 0x180fe20000000015 */
[-CC-:B------:R-:W-:Y:S01]  /*0900*/  FFMA R5, R10, R13.reuse, R21.reuse ;  /* 0x0000000d0a057223 */ /* 0x180fe20000000015 */
[----:B------:R-:W-:Y:S01]  /*0910*/  FFMA R13, R24, R13, R21 ;  /* 0x0000000d180d7223 */ /* 0x000fe20000000015 */
[----:B------:R-:W-:-:S02]  /*0920*/  CS2R R24, SRZ ;  /* 0x0000000000187805 */ /* 0x000fc4000001ff00 */
[----:B------:R-:W-:Y:S01]  /*0930*/  CS2R R26, SRZ ;  /* 0x00000000001a7805 */ /* 0x000fe2000001ff00 */
[----:B-1----:R-:W-:-:S05]  /*0940*/  IMAD.WIDE R10, R50, 0x4, R14 ;  /* 0x00000004320a7825 */ /* 0x002fca00078e020e */
[----:B------:R0:W2:Y:S01]  /*0950*/  @P3 LDG.E.EL.128 R24, desc[UR6][R10.64] ;  /* 0x000000060a183981 */ /* 0x0000a2000c2e1d00 */
[----:B------:R-:W-:-:S04]  /*0960*/  FADD R44, R44, 0.0010000000474974513054 ;  /* 0x3a83126f2c2c7421 */ /* 0x000fc80000000000 */
[----:B------:R-:W1:Y:S02]  /*0970*/  MUFU.SQRT R21, R44 ;  /* 0x0000002c00157308 */ /* 0x000e640000002000 */
[C---:B-1----:R-:W-:Y:S02]  /*0980*/  FSETP.GT.AND P4, PT, R21.reuse, 8.50705917302346158658e+37, PT ;  /* 0x7e8000001500780b */ /* 0x042fe40003f84000 */
[----:B------:R-:W-:-:S11]  /*0990*/  FSETP.GEU.AND P5, PT, R21, 1.175494350822287508e-38, PT ;  /* 0x008000001500780b */ /* 0x000fd60003fae000 */
[----:B------:R-:W-:-:S04]  /*09a0*/  @P4 FMUL R21, R21, 0.25 ;  /* 0x3e80000015154820 */ /* 0x000fc80000400000 */
[----:B------:R-:W-:-:S04]  /*09b0*/  @!P5 FMUL R21, R21, 16777216 ;  /* 0x4b8000001515d820 */ /* 0x000fc80000400000 */
[----:B------:R-:W1:Y:S01]  /*09c0*/  MUFU.RCP R9, R21 ;  /* 0x0000001500097308 */ /* 0x000e620000001000 */
[----:B------:R-:W-:Y:S01]  /*09d0*/  FSEL R48, R48, 1, P4 ;  /* 0x3f80000030307808 */ /* 0x000fe20002000000 */
[C---:B------:R-:W-:Y:S01]  /*09e0*/  FADD R28, R4.reuse, R28 ;  /* 0x0000001c041c7221 */ /* 0x040fe20000000000 */
[C---:B------:R-:W-:Y:S01]  /*09f0*/  FADD R16, R4.reuse, R16 ;  /* 0x0000001004107221 */ /* 0x040fe20000000000 */
[C---:B------:R-:W-:Y:S01]  /*0a00*/  FADD R36, R4.reuse, R36 ;  /* 0x0000002404247221 */ /* 0x040fe20000000000 */
[----:B------:R-:W-:Y:S01]  /*0a10*/  FADD R32, R4, R32 ;  /* 0x0000002004207221 */ /* 0x000fe20000000000 */
[----:B------:R-:W-:Y:S01]  /*0a20*/  @!P5 FMUL R48, R48, 16777216 ;  /* 0x4b8000003030d820 */ /* 0x000fe20000400000 */
[--C-:B0-----:R-:W-:Y:S01]  /*0a30*/  FADD R10, R28, -R8.reuse ;  /* 0x800000081c0a7221 */ /* 0x101fe20000000000 */
[--C-:B------:R-:W-:Y:S01]  /*0a40*/  FADD R4, R16, -R8.reuse ;  /* 0x8000000810047221 */ /* 0x100fe20000000000 */
[--C-:B------:R-:W-:Y:S01]  /*0a50*/  FADD R44, R36, -R8.reuse ;  /* 0x80000008242c7221 */ /* 0x100fe20000000000 */
[----:B------:R-:W-:Y:S01]  /*0a60*/  FADD R8, R32, -R8 ;  /* 0x8000000820087221 */ /* 0x000fe20000000000 */
[----:B-1----:R-:W-:-:S04]  /*0a70*/  FMUL R9, R9, R48 ;  /* 0x0000003009097220 */ /* 0x002fc80000400000 */
        /* <DEDUP_REMOVED lines=8> */
[----:B------:R-:W-:Y:S02]  /*0b00*/  CS2R R8, SRZ ;  /* 0x0000000000087805 */ /* 0x000fe4000001ff00 */
[----:B------:R-:W-:Y:S01]  /*0b10*/  CS2R R10, SRZ ;  /* 0x00000000000a7805 */ /* 0x000fe2000001ff00 */
[----:B------:R-:W-:-:S05]  /*0b20*/  IMAD.WIDE R20, R41, 0x4, R14 ;  /* 0x0000000429147825 */ /* 0x000fca00078e020e */
[----:B------:R0:W3:Y:S02]  /*0b30*/  @P1 LDG.E.EL.128 R8, desc[UR6][R20.64] ;  /* 0x0000000614081981 */ /* 0x0000e4000c2e1d00 */
[----:B0-----:R-:W-:-:S04]  /*0b40*/  IMAD.WIDE R20, R42, 0x4, R14 ;  /* 0x000000042a147825 */ /* 0x001fc800078e020e */
[----:B------:R-:W-:Y:S01]  /*0b50*/  IMAD.WIDE R42, R43, 0x4, R14 ;  /* 0x000000042b2a7825 */ /* 0x000fe200078e020e */
[----:B------:R-:W-:Y:S02]  /*0b60*/  CS2R R14, SRZ ;  /* 0x00000000000e7805 */ /* 0x000fe4000001ff00 */
[C---:B--2---:R-:W-:Y:S01]  /*0b70*/  FSETP.GEU.AND P4, PT, R12.reuse, -R24, PT ;  /* 0x800000180c00720b */ /* 0x044fe20003f8e000 */
[----:B------:R-:W-:Y:S01]  /*0b80*/  FADD R24, R12, R24 ;  /* 0x000000180c187221 */ /* 0x000fe20000000000 */
[C---:B------:R-:W-:Y:S01]  /*0b90*/  FSETP.GEU.AND P6, PT, R13.reuse, -R25, PT ;  /* 0x800000190d00720b */ /* 0x040fe20003fce000 */
[----:B------:R-:W-:Y:S01]  /*0ba0*/  FADD R25, R13, R25 ;  /* 0x000000190d197221 */ /* 0x000fe20000000000 */
[----:B------:R-:W-:Y:S02]  /*0bb0*/  CS2R R12, SRZ ;  /* 0x00000000000c7805 */ /* 0x000fe4000001ff00 */
[----:B------:R-:W-:Y:S02]  /*0bc0*/  FSETP.GEU.AND P5, PT, R22, -R26, PT ;  /* 0x8000001a1600720b */ /* 0x000fe40003fae000 */
[----:B------:R-:W-:Y:S01]  /*0bd0*/  FSEL R24, R24, RZ, P4 ;  /* 0x000000ff18187208 */ /* 0x000fe20002000000 */
[----:B------:R-:W-:Y:S01]  /*0be0*/  FADD R26, R22, R26 ;  /* 0x0000001a161a7221 */ /* 0x000fe20000000000 */
[C---:B------:R-:W-:Y:S01]  /*0bf0*/  FSETP.GEU.AND P4, PT, R23.reuse, -R27, PT ;  /* 0x8000001b1700720b */ /* 0x040fe20003f8e000 */
[----:B------:R0:W2:Y:S01]  /*0c00*/  @P0 LDG.E.EL.128 R12, desc[UR6][R20.64] ;  /* 0x00000006140c0981 */ /* 0x0000a2000c2e1d00 */
[----:B------:R-:W-:Y:S01]  /*0c10*/  FADD R27, R23, R27 ;  /* 0x0000001b171b7221 */ /* 0x000fe20000000000 */
[----:B------:R-:W-:-:S02]  /*0c20*/  CS2R R22, SRZ ;  /* 0x0000000000167805 */ /* 0x000fc4000001ff00 */
[----:B0-----:R-:W-:-:S06]  /*0c30*/  CS2R R20, SRZ ;  /* 0x0000000000147805 */ /* 0x001fcc000001ff00 */
[----:B------:R0:W4:Y:S01]  /*0c40*/  @P2 LDG.E.EL.128 R20, desc[UR6][R42.64] ;  /* 0x000000062a142981 */ /* 0x000122000c2e1d00 */
[----:B------:R-:W1:Y:S01]  /*0c50*/  S2R R41, SR_TID.X ;  /* 0x0000000000297919 */ /* 0x000e620000002100 */
[----:B------:R-:W5:Y:S08]  /*0c60*/  S2UR UR5, SR_CgaCtaId ;  /* 0x00000000000579c3 */ /* 0x000f700000008800 */
[----:B------:R-:W-:Y:S06]  /*0c70*/  BAR.SYNC.DEFER_BLOCKING 0x0 ;  /* 0x0000000000007b1d */ /* 0x000fec0000010000 */
[----:B------:R-:W-:-:S02]  /*0c80*/  UMOV UR4, 0x400 ;  /* 0x0000040000047882 */ /* 0x000fc40000000000 */
[----:B-----5:R-:W-:Y:S01]  /*0c90*/  UPRMT UR4, UR5, 0x654, UR4 ;  /* 0x0000065405047896 */ /* 0x020fe20008000004 */
[----:B-1----:R-:W-:Y:S02]  /*0ca0*/  SHF.R.U32.HI R53, RZ, 0x4, R41 ;  /* 0x00000004ff357819 */ /* 0x002fe40000011629 */
[----:B------:R-:W-:Y:S02]  /*0cb0*/  SHF.L.U32 R50, R41, 0x8, RZ ;  /* 0x0000000829327819 */ /* 0x000fe400000006ff */
[----:B------:R-:W-:Y:S02]  /*0cc0*/  SGXT.U32 R53, R53, 0x4 ;  /* 0x000000043535781a */ /* 0x000fe40000000000 */
[----:B------:R-:W-:Y:S01]  /*0cd0*/  LOP3.LUT R50, R50, 0xf00, RZ, 0xc0, !PT ;  /* 0x00000f0032327812 */ /* 0x000fe200078ec0ff */
[----:B------:R1:W-:Y:S03]  /*0ce0*/  @P3 STG.E.128 desc[UR6][R60.64], R32 ;  /* 0x000000203c003986 */ /* 0x0003e6000c101d06 */
[----:B0-----:R-:W-:-:S02]  /*0cf0*/  LOP3.LUT R42, R50, R53, RZ, 0xfc, !PT ;  /* 0x00000035322a7212 */ /* 0x001fc400078efcff */
[C---:B------:R-:W-:Y:S02]  /*0d00*/  LOP3.LUT R43, R50.reuse, 0x40, RZ, 0xfc, !PT ;  /* 0x00000040322b7812 */ /* 0x040fe400078efcff */
[----:B------:R-:W-:-:S04]  /*0d10*/  LOP3.LUT R53, R50, 0x80, RZ, 0xfc, !PT ;  /* 0x0000008032357812 */ /* 0x000fc800078efcff */
[----:B------:R-:W-:Y:S02]  /*0d20*/  LEA.HI R53, R53, UR4, RZ, 0x1e ;  /* 0x0000000435357c11 */ /* 0x000fe4000f8ff0ff */
[C---:B-1----:R-:W-:Y:S02]  /*0d30*/  LOP3.LUT R32, R50.reuse, 0xc0, RZ, 0xfc, !PT ;  /* 0x000000c032207812 */ /* 0x042fe400078efcff */
[----:B------:R-:W-:Y:S02]  /*0d40*/  LEA.HI R35, R50, UR4, RZ, 0x1e ;  /* 0x0000000432237c11 */ /* 0x000fe4000f8ff0ff */
[----:B------:R-:W-:Y:S02]  /*0d50*/  LEA.HI R33, R43, UR4, RZ, 0x1e ;  /* 0x000000042b217c11 */ /* 0x000fe4000f8ff0ff */
[----:B------:R-:W-:Y:S01]  /*0d60*/  LEA.HI R43, R32, UR4, RZ, 0x1e ;  /* 0x00000004202b7c11 */ /* 0x000fe2000f8ff0ff */
[C---:B------:R-:W-:Y:S01]  /*0d70*/  IMAD R35, R42.reuse, 0x4, R35 ;  /* 0x000000042a237824 */ /* 0x040fe200078e0223 */
[C---:B------:R-:W-:Y:S01]  /*0d80*/  LEA R33, R42.reuse, R33, 0x2 ;  /* 0x000000212a217211 */ /* 0x040fe200078e10ff */
[C---:B------:R-:W-:Y:S01]  /*0d90*/  IMAD R32, R42.reuse, 0x4, R53 ;  /* 0x000000042a207824 */ /* 0x040fe200078e0235 */
[----:B------:R-:W-:-:S02]  /*0da0*/  LEA R34, R42, R43, 0x2 ;  /* 0x0000002b2a227211 */ /* 0x000fc400078e10ff */
[----:B------:R-:W-:Y:S02]  /*0db0*/  FSEL R42, R25, RZ, P6 ;  /* 0x000000ff192a7208 */ /* 0x000fe40003000000 */
[C---:B---3--:R-:W-:Y:S01]  /*0dc0*/  FSETP.GEU.AND P6, PT, R48.reuse, -R8, PT ;  /* 0x800000083000720b */ /* 0x048fe20003fce000 */
[----:B------:R-:W-:Y:S01]  /*0dd0*/  FADD R8, R48, R8 ;  /* 0x0000000830087221 */ /* 0x000fe20000000000 */
[----:B------:R-:W-:Y:S02]  /*0de0*/  FSEL R25, R26, RZ, P5 ;  /* 0x000000ff1a197208 */ /* 0x000fe40002800000 */
[C---:B------:R-:W-:Y:S01]  /*0df0*/  FSETP.GEU.AND P5, PT, R5.reuse, -R9, PT ;  /* 0x800000090500720b */ /* 0x040fe20003fae000 */
[----:B------:R-:W-:Y:S01]  /*0e00*/  FADD R5, R5, R9 ;  /* 0x0000000905057221 */ /* 0x000fe20000000000 */
[C---:B------:R-:W-:Y:S01]  /*0e10*/  FSETP.GEU.AND P3, PT, R6.reuse, -R10, PT ;  /* 0x8000000a0600720b */ /* 0x040fe20003f6e000 */
[----:B------:R-:W-:Y:S01]  /*0e20*/  FADD R10, R6, R10 ;  /* 0x0000000a060a7221 */ /* 0x000fe20000000000 */
[----:B------:R-:W-:-:S02]  /*0e30*/  FSEL R27, R27, RZ, P4 ;  /* 0x000000ff1b1b7208 */ /* 0x000fc40002000000 */
[----:B------:R-:W-:Y:S02]  /*0e40*/  FSEL R6, R8, RZ, P6 ;  /* 0x000000ff08067208 */ /* 0x000fe40003000000 */
[C---:B------:R-:W-:Y:S01]  /*0e50*/  FSETP.GEU.AND P4, PT, R46.reuse, -R11, PT ;  /* 0x8000000b2e00720b */ /* 0x040fe20003f8e000 */
[----:B------:R-:W-:Y:S01]  /*0e60*/  FADD R11, R46, R11 ;  /* 0x0000000b2e0b7221 */ /* 0x000fe20000000000 */
[----:B------:R-:W-:Y:S01]  /*0e70*/  FSEL R8, R5, RZ, P5 ;  /* 0x000000ff05087208 */ /* 0x000fe20002800000 */
[----:B------:R-:W-:Y:S01]  /*0e80*/  @P1 STG.E.128 desc[UR6][R58.64], R36 ;  /* 0x000000243a001986 */ /* 0x000fe2000c101d06 */
[----:B------:R-:W-:-:S03]  /*0e90*/  FSEL R5, R10, RZ, P3 ;  /* 0x000000ff0a057208 */ /* 0x000fc60001800000 */
[----:B------:R-:W-:Y:S01]  /*0ea0*/  @P0 STG.E.128 desc[UR6][R56.64], R28 ;  /* 0x0000001c38000986 */ /* 0x000fe2000c101d06 */
[----:B------:R-:W-:-:S03]  /*0eb0*/  FSEL R11, R11, RZ, P4 ;  /* 0x000000ff0b0b7208 */ /* 0x000fc60002000000 */
[----:B------:R0:W-:Y:S04]  /*0ec0*/  @P2 STG.E.128 desc[UR6][R54.64], R16 ;  /* 0x0000001036002986 */ /* 0x0001e8000c101d06 */
[----:B------:R-:W-:Y:S04]  /*0ed0*/  STS [R35], R24 ;  /* 0x0000001823007388 */ /* 0x000fe80000000800 */
[----:B------:R-:W-:Y:S04]  /*0ee0*/  STS [R33+0x100], R42 ;  /* 0x0001002a21007388 */ /* 0x000fe80000000800 */
[----:B------:R-:W-:Y:S04]  /*0ef0*/  STS [R32+0x200], R25 ;  /* 0x0002001920007388 */ /* 0x000fe80000000800 */
[----:B------:R-:W-:Y:S04]  /*0f00*/  STS [R34+0x300], R27 ;  /* 0x0003001b22007388 */ /* 0x000fe80000000800 */
[----:B------:R-:W-:Y:S01]  /*0f10*/  STS [R35+0x40], R6 ;  /* 0x0000400623007388 */ /* 0x000fe20000000800 */
[----:B0-----:R-:W-:-:S03]  /*0f20*/  IMAD.SHL.U32 R16, R41, 0x4, RZ ;  /* 0x0000000429107824 */ /* 0x001fc600078e00ff */
[----:B------:R-:W-:Y:S04]  /*0f30*/  STS [R33+0x140], R8 ;  /* 0x0001400821007388 */ /* 0x000fe80000000800 */
[----:B------:R0:W-:Y:S04]  /*0f40*/  STS [R32+0x240], R5 ;  /* 0x0002400520007388 */ /* 0x0001e80000000800 */
[----:B------:R-:W-:Y:S01]  /*0f50*/  STS [R34+0x340], R11 ;  /* 0x0003400b22007388 */ /* 0x000fe20000000800 */
[----:B------:R-:W-:-:S04]  /*0f60*/  LOP3.LUT R16, R16, 0x3fc, RZ, 0xc0, !PT ;  /* 0x000003fc10107812 */ /* 0x000fc800078ec0ff */
[----:B0-----:R-:W-:Y:S02]  /*0f70*/  LOP3.LUT R5, R16, 0x800, RZ, 0xfc, !PT ;  /* 0x0000080010057812 */ /* 0x001fe400078efcff */
[----:B------:R-:W-:Y:S02]  /*0f80*/  LOP3.LUT R41, R41, 0xf0, RZ, 0xc0, !PT ;  /* 0x000000f029297812 */ /* 0x000fe400078ec0ff */
[----:B------:R-:W-:Y:S02]  /*0f90*/  SHF.R.U32.HI R5, RZ, 0x2, R5 ;  /* 0x00000002ff057819 */ /* 0x000fe40000011605 */
[----:B------:R-:W-:Y:S02]  /*0fa0*/  IADD3 R41, R41, UR4, RZ ;  /* 0x0000000429297c10 */ /* 0x000fe4000fffe0ff */
[----:B------:R-:W-:Y:S02]  /*0fb0*/  LOP3.LUT R6, R5, 0x2f0, RZ, 0xc0, !PT ;  /* 0x000002f005067812 */ /* 0x000fe400078ec0ff */
[----:B------:R-:W-:-:S04]  /*0fc0*/  LOP3.LUT R2, R40, 0x3c, R2, 0xf8, !PT ;  /* 0x0000003c28027812 */ /* 0x000fc800078ef802 */
[----:B------:R-:W-:-:S04]  /*0fd0*/  SHF.R.S32.HI R17, RZ, 0x1f, R2 ;  /* 0x0000001fff117819 */ /* 0x000fc80000011402 */
[----:B------:R-:W-:Y:S02]  /*0fe0*/  LEA.HI R17, R17, R2, RZ, 0x6 ;  /* 0x0000000211117211 */ /* 0x000fe400078f30ff */
[C---:B--2---:R-:W-:Y:S01]  /*0ff0*/  FSETP.GEU.AND P6, PT, R4.reuse, -R12, PT ;  /* 0x8000000c0400720b */ /* 0x044fe20003fce000 */
[----:B------:R-:W-:Y:S01]  /*1000*/  FADD R4, R4, R12 ;  /* 0x0000000c04047221 */ /* 0x000fe20000000000 */
[C---:B------:R-:W-:Y:S01]  /*1010*/  FSETP.GEU.AND P5, PT, R51.reuse, -R13, PT ;  /* 0x8000000d3300720b */ /* 0x040fe20003fae000 */
[----:B------:R-:W-:Y:S01]  /*1020*/  FADD R13, R51, R13 ;  /* 0x0000000d330d7221 */ /* 0x000fe20000000000 */
[C---:B------:R-:W-:Y:S01]  /*1030*/  FSETP.GEU.AND P1, PT, R47.reuse, -R14, PT ;  /* 0x8000000e2f00720b */ /* 0x040fe20003f2e000 */
[----:B------:R-:W-:Y:S01]  /*1040*/  FADD R14, R47, R14 ;  /* 0x0000000e2f0e7221 */ /* 0x000fe20000000000 */
[C---:B------:R-:W-:Y:S01]  /*1050*/  FSETP.GEU.AND P0, PT, R45.reuse, -R15, PT ;  /* 0x8000000f2d00720b */ /* 0x040fe20003f0e000 */
[----:B------:R-:W-:Y:S01]  /*1060*/  FADD R15, R45, R15 ;  /* 0x0000000f2d0f7221 */ /* 0x000fe20000000000 */
[----:B------:R-:W-:-:S02]  /*1070*/  FSEL R10, R4, RZ, P6 ;  /* 0x000000ff040a7208 */ /* 0x000fc40003000000 */
[----:B------:R-:W-:Y:S02]  /*1080*/  FSEL R12, R13, RZ, P5 ;  /* 0x000000ff0d0c7208 */ /* 0x000fe40002800000 */
[----:B------:R-:W-:Y:S02]  /*1090*/  FSEL R9, R14, RZ, P1 ;  /* 0x000000ff0e097208 */ /* 0x000fe40000800000 */
[C---:B----4-:R-:W-:Y:S01]  /*10a0*/  FSETP.GEU.AND P2, PT, R44.reuse, -R20, PT ;  /* 0x800000142c00720b */ /* 0x050fe20003f4e000 */
[----:B------:R-:W-:Y:S01]  /*10b0*/  FADD R20, R44, R20 ;  /* 0x000000142c147221 */ /* 0x000fe20000000000 */
[C---:B------:R-:W-:Y:S01]  /*10c0*/  FSETP.GEU.AND P3, PT, R52.reuse, -R21, PT ;  /* 0x800000153400720b */ /* 0x040fe20003f6e000 */
[----:B------:R-:W-:Y:S01]  /*10d0*/  FADD R21, R52, R21 ;  /* 0x0000001534157221 */ /* 0x000fe20000000000 */
[C---:B------:R-:W-:Y:S01]  /*10e0*/  FSETP.GEU.AND P6, PT, R49.reuse, -R22, PT ;  /* 0x800000163100720b */ /* 0x040fe20003fce000 */
[----:B------:R-:W-:Y:S01]  /*10f0*/  FADD R22, R49, R22 ;  /* 0x0000001631167221 */ /* 0x000fe20000000000 */
[C---:B------:R-:W-:Y:S01]  /*1100*/  FSETP.GEU.AND P4, PT, R7.reuse, -R23, PT ;  /* 0x800000170700720b */ /* 0x040fe20003f8e000 */
[----:B------:R-:W-:Y:S01]  /*1110*/  FADD R7, R7, R23 ;  /* 0x0000001707077221 */ /* 0x000fe20000000000 */
[----:B------:R-:W-:Y:S01]  /*1120*/  FSEL R15, R15, RZ, P0 ;  /* 0x000000ff0f0f7208 */ /* 0x000fe20000000000 */
[----:B------:R-:W-:Y:S01]  /*1130*/  STS [R35+0x80], R10 ;  /* 0x0000800a23007388 */ /* 0x000fe20000000800 */
[----:B------:R-:W-:-:S02]  /*1140*/  FSEL R20, R20, RZ, P2 ;  /* 0x000000ff14147208 */ /* 0x000fc40001000000 */
[----:B------:R-:W-:Y:S01]  /*1150*/  FSEL R8, R21, RZ, P3 ;  /* 0x000000ff15087208 */ /* 0x000fe20001800000 */
[----:B------:R0:W-:Y:S01]  /*1160*/  STS [R33+0x180], R12 ;  /* 0x0001800c21007388 */ /* 0x0001e20000000800 */
[----:B------:R-:W-:Y:S02]  /*1170*/  FSEL R19, R22, RZ, P6 ;  /* 0x000000ff16137208 */ /* 0x000fe40003000000 */
[----:B------:R-:W-:Y:S01]  /*1180*/  FSEL R21, R7, RZ, P4 ;  /* 0x000000ff07157208 */ /* 0x000fe20002000000 */
[----:B------:R1:W-:Y:S04]  /*1190*/  STS [R32+0x280], R9 ;  /* 0x0002800920007388 */ /* 0x0003e80000000800 */
[----:B------:R-:W-:Y:S04]  /*11a0*/  STS [R34+0x380], R15 ;  /* 0x0003800f22007388 */ /* 0x000fe80000000800 */
[----:B------:R-:W-:Y:S04]  /*11b0*/  STS [R35+0xc0], R20 ;  /* 0x0000c01423007388 */ /* 0x000fe80000000800 */
[----:B------:R-:W-:Y:S01]  /*11c0*/  STS [R33+0x1c0], R8 ;  /* 0x0001c00821007388 */ /* 0x000fe20000000800 */
[----:B------:R-:W-:-:S03]  /*11d0*/  LOP3.LUT R4, R16, 0x400, RZ, 0xfc, !PT ;  /* 0x0000040010047812 */ /* 0x000fc600078efcff */
[----:B------:R2:W-:Y:S04]  /*11e0*/  STS [R32+0x2c0], R19 ;  /* 0x0002c01320007388 */ /* 0x0005e80000000800 */
[----:B------:R3:W-:Y:S01]  /*11f0*/  STS [R34+0x3c0], R21 ;  /* 0x0003c01522007388 */ /* 0x0007e20000000800 */
[----:B------:R-:W-:-:S04]  /*1200*/  SHF.R.U32.HI R4, RZ, 0x2, R4 ;  /* 0x00000002ff047819 */ /* 0x000fc80000011604 */
[----:B------:R-:W-:Y:S01]  /*1210*/  LOP3.LUT R4, R4, 0x1f0, RZ, 0xc0, !PT ;  /* 0x000001f004047812 */ /* 0x000fe200078ec0ff */
[----:B0-----:R-:W-:Y:S01]  /*1220*/  IMAD R12, R16, 0x4, R41 ;  /* 0x00000004100c7824 */ /* 0x001fe200078e0229 */
[----:B------:R-:W-:Y:S01]  /*1230*/  BAR.SYNC.DEFER_BLOCKING 0x0 ;  /* 0x0000000000007b1d */ /* 0x000fe20000010000 */
[----:B-1----:R-:W-:Y:S02]  /*1240*/  IADD3 R9, R6, UR4, RZ ;  /* 0x0000000406097c10 */ /* 0x002fe4000fffe0ff */
[----:B------:R-:W-:-:S03]  /*1250*/  VIADD R5, R4, UR4 ;  /* 0x0000000404057c36 */ /* 0x000fc60008000000 */
[C---:B------:R-:W-:Y:S02]  /*1260*/  IMAD R4, R16.reuse, 0x4, R9 ;  /* 0x0000000410047824 */ /* 0x040fe400078e0209 */
[----:B--2---:R-:W0:Y:S01]  /*1270*/  LDC.64 R18, c[0x0][0x248] ;  /* 0x00009200ff127b82 */ /* 0x004e220000000a00 */
[----:B------:R-:W-:Y:S02]  /*1280*/  LEA R8, R16, R5, 0x2 ;  /* 0x0000000510087211 */ /* 0x000fe400078e10ff */
[----:B------:R-:W-:Y:S01]  /*1290*/  SHF.R.S32.HI R23, RZ, 0x1f, R2 ;  /* 0x0000001fff177819 */ /* 0x000fe20000011402 */
[----:B------:R-:W1:Y:S04]  /*12a0*/  LDS.128 R12, [R12] ;  /* 0x000000000c0c7984 */ /* 0x000e680000000c00 */
[----:B------:R-:W2:Y:S04]  /*12b0*/  LDS.128 R8, [R8+0x1000] ;  /* 0x0010000008087984 */ /* 0x000ea80000000c00 */
[----:B------:R-:W4:Y:S01]  /*12c0*/  LDS.128 R4, [R4+0x2000] ;  /* 0x0020000004047984 */ /* 0x000f220000000c00 */
[----:B------:R-:W-:-:S02]  /*12d0*/  LEA.HI R23, R23, R2, RZ, 0x6 ;  /* 0x0000000217177211 */ /* 0x000fc400078f30ff */
[----:B---3--:R-:W-:Y:S02]  /*12e0*/  SHF.L.U32 R21, R17, 0x7, RZ ;  /* 0x0000000711157819 */ /* 0x008fe400000006ff */
[----:B------:R-:W-:Y:S02]  /*12f0*/  LOP3.LUT R24, R23, 0xffffffc0, RZ, 0xc0, !PT ;  /* 0xffffffc017187812 */ /* 0x000fe400078ec0ff */
[----:B------:R-:W-:Y:S02]  /*1300*/  LOP3.LUT R23, R21, 0xffffe000, RZ, 0xc0, !PT ;  /* 0xffffe00015177812 */ /* 0x000fe400078ec0ff */
[----:B------:R-:W-:Y:S02]  /*1310*/  LOP3.LUT R17, R0, 0x30, R3, 0xfe, !PT ;  /* 0x0000003000117812 */ /* 0x000fe400078efe03 */
[----:B------:R-:W-:Y:S02]  /*1320*/  LOP3.LUT R20, R0, 0x20, R3, 0xfe, !PT ;  /* 0x0000002000147812 */ /* 0x000fe400078efe03 */
[----:B------:R-:W-:-:S02]  /*1330*/  LOP3.LUT R21, R0, 0x10, R3, 0xfe, !PT ;  /* 0x0000001000157812 */ /* 0x000fc400078efe03 */
[----:B------:R-:W-:Y:S02]  /*1340*/  ISETP.GE.AND P0, PT, R2, 0x100, PT ;  /* 0x000001000200780c */ /* 0x000fe40003f06270 */
[----:B------:R-:W-:Y:S02]  /*1350*/  LOP3.LUT R0, R0, R3, RZ, 0xfc, !PT ;  /* 0x0000000300007212 */ /* 0x000fe400078efcff */
[----:B------:R-:W-:Y:S02]  /*1360*/  LOP3.LUT R22, R16, 0xc00, RZ, 0xfc, !PT ;  /* 0x00000c0010167812 */ /* 0x000fe400078efcff */
[----:B------:R-:W-:Y:S02]  /*1370*/  IADD3 R24, R23, R2, -R24 ;  /* 0x0000000217187210 */ /* 0x000fe40007ffe818 */
[----:B------:R-:W-:Y:S02]  /*1380*/  ISETP.LT.AND P3, PT, R0, 0x80, !P0 ;  /* 0x000000800000780c */ /* 0x000fe40004761270 */
[----:B------:R-:W-:-:S02]  /*1390*/  SHF.R.U32.HI R22, RZ, 0x2, R22 ;  /* 0x00000002ff167819 */ /* 0x000fc40000011616 */
[----:B------:R-:W-:Y:S02]  /*13a0*/  ISETP.LT.AND P2, PT, R21, 0x80, !P0 ;  /* 0x000000801500780c */ /* 0x000fe40004741270 */
[----:B------:R-:W-:Y:S01]  /*13b0*/  ISETP.LT.AND P1, PT, R20, 0x80, !P0 ;  /* 0x000000801400780c */ /* 0x000fe20004721270 */
[--C-:B------:R-:W-:Y:S01]  /*13c0*/  IMAD R3, R0, 0x40, R24.reuse ;  /* 0x0000004000037824 */ /* 0x100fe200078e0218 */
[----:B------:R-:W-:Y:S02]  /*13d0*/  ISETP.LT.AND P0, PT, R17, 0x80, !P0 ;  /* 0x000000801100780c */ /* 0x000fe40004701270 */
[----:B------:R-:W-:Y:S01]  /*13e0*/  LEA R21, R21, R24, 0x6 ;  /* 0x0000001815157211 */ /* 0x000fe200078e30ff */
[----:B------:R-:W-:Y:S01]  /*13f0*/  IMAD R23, R20, 0x40, R24 ;  /* 0x0000004014177824 */ /* 0x000fe200078e0218 */
[----:B------:R-:W-:Y:S01]  /*1400*/  LOP3.LUT R22, R22, 0x3f0, RZ, 0xc0, !PT ;  /* 0x000003f016167812 */ /* 0x000fe200078ec0ff */
[----:B0-----:R-:W-:-:S03]  /*1410*/  IMAD.WIDE R2, R3, 0x4, R18 ;  /* 0x0000000403027825 */ /* 0x001fc600078e0212 */
[----:B------:R-:W-:Y:S01]  /*1420*/  IADD3 R25, R22, UR4, RZ ;  /* 0x0000000416197c10 */ /* 0x000fe2000fffe0ff */
[--C-:B------:R-:W-:Y:S01]  /*1430*/  IMAD.WIDE R20, R21, 0x4, R18.reuse ;  /* 0x0000000415147825 */ /* 0x100fe200078e0212 */
[----:B-1----:R0:W-:Y:S03]  /*1440*/  @P3 STG.E.128 desc[UR6][R2.64], R12 ;  /* 0x0000000c02003986 */ /* 0x0021e6000c101d06 */
[----:B------:R-:W-:Y:S01]  /*1450*/  IMAD.WIDE R22, R23, 0x4, R18 ;  /* 0x0000000417167825 */ /* 0x000fe200078e0212 */
[----:B--2---:R0:W-:Y:S04]  /*1460*/  @P2 STG.E.128 desc[UR6][R20.64], R8 ;  /* 0x0000000814002986 */ /* 0x0041e8000c101d06 */
[----:B----4-:R0:W-:Y:S01]  /*1470*/  @P1 STG.E.128 desc[UR6][R22.64], R4 ;  /* 0x0000000416001986 */ /* 0x0101e2000c101d06 */
[----:B------:R-:W-:Y:S01]  /*1480*/  IMAD R25, R16, 0x4, R25 ;  /* 0x0000000410197824 */ /* 0x000fe200078e0219 */
[----:B0-----:R-:W-:Y:S06]  /*1490*/  @!P0 EXIT ;  /* 0x000000000000894d */ /* 0x001fec0003800000 */
[----:B0-----:R-:W0:Y:S01]  /*14a0*/  LDS.128 R4, [R25+0x3000] ;  /* 0x0030000019047984 */ /* 0x001e220000000c00 */
[----:B------:R-:W-:-:S05]  /*14b0*/  LEA R17, R17, R24, 0x6 ;  /* 0x0000001811117211 */ /* 0x000fca00078e30ff */
[----:B------:R-:W-:-:S05]  /*14c0*/  IMAD.WIDE R18, R17, 0x4, R18 ;  /* 0x0000000411127825 */ /* 0x000fca00078e0212 */
[----:B0-----:R-:W-:Y:S01]  /*14d0*/  STG.E.128 desc[UR6][R18.64], R4 ;  /* 0x0000000412007986 */ /* 0x001fe2000c101d06 */
[----:B------:R-:W-:Y:S05]  /*14e0*/  EXIT ;  /* 0x000000000000794d */ /* 0x000fea0003800000 */
.L_x_0:
[----:B------:R-:W-:-:S00]  /*14f0*/  BRA `(.L_x_0) ;  /* 0xfffffffc00fc7947 */ /* 0x000fc0000383ffff */
[----:B------:R-:W-:-:S00]  /*1500*/  NOP ;  /* 0x0000000000007918 */ /* 0x000fc00000000000 */
[----:B------:R-:W-:-:S00]  /*1510*/  NOP ;  /* 0x0000000000007918 */ /* 0x000fc00000000000 */
[----:B------:R-:W-:-:S00]  /*1520*/  NOP ;  /* 0x0000000000007918 */ /* 0x000fc00000000000 */
[----:B------:R-:W-:-:S00]  /*1530*/  NOP ;  /* 0x0000000000007918 */ /* 0x000fc00000000000 */
[----:B------:R-:W-:-:S00]  /*1540*/  NOP ;  /* 0x0000000000007918 */ /* 0x000fc00000000000 */
[----:B------:R-:W-:-:S00]  /*1550*/  NOP ;  /* 0x0000000000007918 */ /* 0x000fc00000000000 */
[----:B------:R-:W-:-:S00]  /*1560*/  NOP ;  /* 0x0000000000007918 */ /* 0x000fc00000000000 */
[----:B------:R-:W-:-:S00]  /*1570*/  NOP ;  /* 0x0000000000007918 */ /* 0x000fc00000000000 */
.L_x_1:


//--------------------- .nv.global.init           --------------------------
	.section	.nv.global.init,"aw",@progbits
.nv.global.init:
	.type		_$_str,@object
	.size		_$_str,(_$_str_$_2 - _$_str)
_$_str:
        /*0000*/ 	.byte	0x5f, 0x5f, 0x43, 0x55, 0x44, 0x41, 0x5f, 0x46, 0x54, 0x5a, 0x00
	.type		_$_str_$_2,@object
	.size		_$_str_$_2,(.L_1 - _$_str_$_2)
_$_str_$_2:
        /*000b*/ 	.byte	0x5f, 0x5f, 0x43, 0x55, 0x44, 0x41, 0x5f, 0x50, 0x52, 0x45, 0x43, 0x5f, 0x53, 0x51, 0x52, 0x54
        /*001b*/ 	.byte	0x00
.L_1:


//--------------------- .nv.shared.triton_poi_fused__native_batch_norm_legit_no_training_add_convolution_relu_15 --------------------------
	.section	.nv.shared.triton_poi_fused__native_batch_norm_legit_no_training_add_convolution_relu_15,"aw",@nobits
	.sectionflags	@""
	.align	16
	.zero		1024


//--------------------- .nv.constant0.triton_poi_fused__native_batch_norm_legit_no_training_add_convolution_relu_15 --------------------------
	.section	.nv.constant0.triton_poi_fused__native_batch_norm_legit_no_training_add_convolution_relu_15,"a",@progbits
	.sectionflags	@""
	.align	4
.nv.constant0.triton_poi_fused__native_batch_norm_legit_no_training_add_convolution_relu_15:
	.zero		600
